//
// Generated by NVIDIA NVVM Compiler
//
// Compiler Build ID: CL-36424714
// Cuda compilation tools, release 13.0, V13.0.88
// Based on NVVM 20.0.0
//

.version 9.0
.target sm_100
.address_size 64

	// .globl	_Z9matrixMulPKiS0_Pi
// _ZZ9matrixMulPKiS0_PiE3s_a has been demoted
// _ZZ9matrixMulPKiS0_PiE3s_b has been demoted

.visible .entry _Z9matrixMulPKiS0_Pi(
	.param .u64 .ptr .align 1 _Z9matrixMulPKiS0_Pi_param_0,
	.param .u64 .ptr .align 1 _Z9matrixMulPKiS0_Pi_param_1,
	.param .u64 .ptr .align 1 _Z9matrixMulPKiS0_Pi_param_2
)
{
	.reg .pred 	%p<9>;
	.reg .b32 	%r<163>;
	.reg .b64 	%rd<13>;
	// demoted variable
	.shared .align 4 .b8 _ZZ9matrixMulPKiS0_PiE3s_a[32];
	// demoted variable
	.shared .align 4 .b8 _ZZ9matrixMulPKiS0_PiE3s_b[32];
	ld.param.u64 	%rd4, [_Z9matrixMulPKiS0_Pi_param_0];
	ld.param.u64 	%rd5, [_Z9matrixMulPKiS0_Pi_param_1];
	ld.param.u64 	%rd3, [_Z9matrixMulPKiS0_Pi_param_2];
	cvta.to.global.u64 	%rd1, %rd5;
	cvta.to.global.u64 	%rd2, %rd4;
	mov.u32 	%r45, %ctaid.y;
	mov.u32 	%r46, %ntid.y;
	mov.u32 	%r1, %tid.y;
	mad.lo.s32 	%r47, %r45, %r46, %r1;
	mov.u32 	%r48, %ctaid.x;
	mov.u32 	%r2, %ntid.x;
	mul.lo.s32 	%r3, %r48, %r2;
	mov.u32 	%r4, %tid.x;
	shl.b32 	%r49, %r47, 3;
	add.s32 	%r5, %r49, %r4;
	mul.lo.s32 	%r6, %r1, %r2;
	add.s32 	%r50, %r6, %r4;
	shl.b32 	%r51, %r50, 2;
	mov.u32 	%r52, _ZZ9matrixMulPKiS0_PiE3s_a;
	add.s32 	%r7, %r52, %r51;
	mov.u32 	%r53, _ZZ9matrixMulPKiS0_PiE3s_b;
	add.s32 	%r8, %r53, %r51;
	and.b32  	%r9, %r2, 7;
	and.b32  	%r10, %r2, 3;
	and.b32  	%r11, %r2, 2040;
	and.b32  	%r12, %r2, 1;
	and.b32  	%r54, %r2, -8;
	neg.s32 	%r13, %r54;
	shl.b32 	%r55, %r4, 2;
	add.s32 	%r14, %r53, %r55;
	shl.b32 	%r15, %r2, 5;
	shl.b32 	%r56, %r6, 2;
	add.s32 	%r57, %r56, %r52;
	add.s32 	%r16, %r57, 16;
	shl.b32 	%r17, %r2, 2;
	mov.b32 	%r147, 0;
	mov.u32 	%r162, %r147;
$L__BB0_1:
	setp.lt.u32 	%p1, %r2, 8;
	add.s32 	%r60, %r5, %r147;
	mul.wide.u32 	%rd6, %r60, 4;
	add.s64 	%rd7, %rd2, %rd6;
	ld.global.u32 	%r61, [%rd7];
	st.shared.u32 	[%r7], %r61;
	add.s32 	%r62, %r1, %r147;
	shl.b32 	%r63, %r62, 3;
	add.s32 	%r64, %r3, %r4;
	add.s32 	%r65, %r63, %r64;
	mul.wide.u32 	%rd8, %r65, 4;
	add.s64 	%rd9, %rd1, %rd8;
	ld.global.u32 	%r66, [%rd9];
	st.shared.u32 	[%r8], %r66;
	bar.sync 	0;
	mov.b32 	%r157, 0;
	@%p1 bra 	$L__BB0_4;
	mov.u32 	%r149, %r16;
	mov.u32 	%r150, %r14;
	mov.u32 	%r151, %r13;
$L__BB0_3:
	.pragma "nounroll";
	ld.shared.u32 	%r67, [%r149+-16];
	ld.shared.u32 	%r68, [%r150];
	mad.lo.s32 	%r69, %r68, %r67, %r162;
	ld.shared.u32 	%r70, [%r149+-12];
	add.s32 	%r71, %r150, %r17;
	ld.shared.u32 	%r72, [%r71];
	mad.lo.s32 	%r73, %r72, %r70, %r69;
	ld.shared.u32 	%r74, [%r149+-8];
	add.s32 	%r75, %r71, %r17;
	ld.shared.u32 	%r76, [%r75];
	mad.lo.s32 	%r77, %r76, %r74, %r73;
	ld.shared.u32 	%r78, [%r149+-4];
	add.s32 	%r79, %r75, %r17;
	ld.shared.u32 	%r80, [%r79];
	mad.lo.s32 	%r81, %r80, %r78, %r77;
	ld.shared.u32 	%r82, [%r149];
	add.s32 	%r83, %r79, %r17;
	ld.shared.u32 	%r84, [%r83];
	mad.lo.s32 	%r85, %r84, %r82, %r81;
	ld.shared.u32 	%r86, [%r149+4];
	add.s32 	%r87, %r83, %r17;
	ld.shared.u32 	%r88, [%r87];
	mad.lo.s32 	%r89, %r88, %r86, %r85;
	ld.shared.u32 	%r90, [%r149+8];
	add.s32 	%r91, %r87, %r17;
	ld.shared.u32 	%r92, [%r91];
	mad.lo.s32 	%r93, %r92, %r90, %r89;
	ld.shared.u32 	%r94, [%r149+12];
	add.s32 	%r95, %r91, %r17;
	ld.shared.u32 	%r96, [%r95];
	mad.lo.s32 	%r162, %r96, %r94, %r93;
	add.s32 	%r151, %r151, 8;
	add.s32 	%r150, %r150, %r15;
	add.s32 	%r149, %r149, 32;
	setp.ne.s32 	%p2, %r151, 0;
	mov.u32 	%r157, %r11;
	@%p2 bra 	$L__BB0_3;
$L__BB0_4:
	setp.eq.s32 	%p3, %r9, 0;
	@%p3 bra 	$L__BB0_12;
	add.s32 	%r98, %r9, -1;
	setp.lt.u32 	%p4, %r98, 3;
	@%p4 bra 	$L__BB0_7;
	add.s32 	%r99, %r157, %r6;
	shl.b32 	%r100, %r99, 2;
	mov.u32 	%r101, _ZZ9matrixMulPKiS0_PiE3s_a;
	add.s32 	%r102, %r101, %r100;
	ld.shared.u32 	%r103, [%r102];
	mad.lo.s32 	%r104, %r157, %r2, %r4;
	shl.b32 	%r105, %r104, 2;
	mov.u32 	%r106, _ZZ9matrixMulPKiS0_PiE3s_b;
	add.s32 	%r107, %r106, %r105;
	ld.shared.u32 	%r108, [%r107];
	mad.lo.s32 	%r109, %r108, %r103, %r162;
	ld.shared.u32 	%r110, [%r102+4];
	add.s32 	%r111, %r107, %r17;
	ld.shared.u32 	%r112, [%r111];
	mad.lo.s32 	%r113, %r112, %r110, %r109;
	ld.shared.u32 	%r114, [%r102+8];
	add.s32 	%r115, %r111, %r17;
	ld.shared.u32 	%r116, [%r115];
	mad.lo.s32 	%r117, %r116, %r114, %r113;
	ld.shared.u32 	%r118, [%r102+12];
	add.s32 	%r119, %r115, %r17;
	ld.shared.u32 	%r120, [%r119];
	mad.lo.s32 	%r162, %r120, %r118, %r117;
	add.s32 	%r157, %r157, 4;
$L__BB0_7:
	setp.eq.s32 	%p5, %r10, 0;
	@%p5 bra 	$L__BB0_12;
	setp.eq.s32 	%p6, %r10, 1;
	@%p6 bra 	$L__BB0_10;
	add.s32 	%r122, %r157, %r6;
	shl.b32 	%r123, %r122, 2;
	mov.u32 	%r124, _ZZ9matrixMulPKiS0_PiE3s_a;
	add.s32 	%r125, %r124, %r123;
	ld.shared.u32 	%r126, [%r125];
	mad.lo.s32 	%r127, %r157, %r2, %r4;
	shl.b32 	%r128, %r127, 2;
	mov.u32 	%r129, _ZZ9matrixMulPKiS0_PiE3s_b;
	add.s32 	%r130, %r129, %r128;
	ld.shared.u32 	%r131, [%r130];
	mad.lo.s32 	%r132, %r131, %r126, %r162;
	ld.shared.u32 	%r133, [%r125+4];
	add.s32 	%r134, %r130, %r17;
	ld.shared.u32 	%r135, [%r134];
	mad.lo.s32 	%r162, %r135, %r133, %r132;
	add.s32 	%r157, %r157, 2;
$L__BB0_10:
	setp.eq.s32 	%p7, %r12, 0;
	@%p7 bra 	$L__BB0_12;
	add.s32 	%r136, %r157, %r6;
	shl.b32 	%r137, %r136, 2;
	mov.u32 	%r138, _ZZ9matrixMulPKiS0_PiE3s_a;
	add.s32 	%r139, %r138, %r137;
	ld.shared.u32 	%r140, [%r139];
	mad.lo.s32 	%r141, %r157, %r2, %r4;
	shl.b32 	%r142, %r141, 2;
	mov.u32 	%r143, _ZZ9matrixMulPKiS0_PiE3s_b;
	add.s32 	%r144, %r143, %r142;
	ld.shared.u32 	%r145, [%r144];
	mad.lo.s32 	%r162, %r145, %r140, %r162;
$L__BB0_12:
	bar.sync 	0;
	add.s32 	%r147, %r147, %r2;
	setp.lt.u32 	%p8, %r147, 8;
	@%p8 bra 	$L__BB0_1;
	cvta.to.global.u64 	%rd10, %rd3;
	add.s32 	%r146, %r5, %r3;
	mul.wide.s32 	%rd11, %r146, 4;
	add.s64 	%rd12, %rd10, %rd11;
	st.global.u32 	[%rd12], %r162;
	ret;

}


// ===== COMPILED SASS (sm_100) =====

	.target	sm_100

	.elftype	@"ET_EXEC"


//--------------------- .note.nv.tkinfo           --------------------------
	.section	.note.nv.tkinfo,"",@"SHT_NOTE"
	.sectionflags	@"SHF_NOTE_NV_TKINFO"
	.tkinfo
        /*0018*/ 	.word	0x00000002
        /*0030*/ 	.string	""
        /*0030*/ 	.string	"ptxas"
        /*0030*/ 	.string	"Cuda compilation tools, release 13.0, V13.0.88"
        /*0030*/ 	.string	"Build cuda_13.0.r13.0/compiler.36424714_0"
        /*0030*/ 	.string	"-arch sm_100 -m 64 "



//--------------------- .note.nv.cuinfo           --------------------------
	.section	.note.nv.cuinfo,"",@"SHT_NOTE"
	.sectionflags	@"SHF_NOTE_NV_CUINFO"
        /*0018*/ 	.short	0x0002
        /*001a*/ 	.short	0x0064
        /*001c*/ 	.short	0x0082
	.zero		2


//--------------------- .nv.info                  --------------------------
	.section	.nv.info,"",@"SHT_CUDA_INFO"
	.align	4


	//----- nvinfo : EIATTR_REGCOUNT
	.align		4
        /*0000*/ 	.byte	0x04, 0x2f
        /*0002*/ 	.short	(.L_1 - .L_0)
	.align		4
.L_0:
        /*0004*/ 	.word	index@(_Z9matrixMulPKiS0_Pi)
        /*0008*/ 	.word	0x00000020


	//----- nvinfo : EIATTR_FRAME_SIZE
	.align		4
.L_1:
        /*000c*/ 	.byte	0x04, 0x11
        /*000e*/ 	.short	(.L_3 - .L_2)
	.align		4
.L_2:
        /*0010*/ 	.word	index@(_Z9matrixMulPKiS0_Pi)
        /*0014*/ 	.word	0x00000000


	//----- nvinfo : EIATTR_MIN_STACK_SIZE
	.align		4
.L_3:
        /*0018*/ 	.byte	0x04, 0x12
        /*001a*/ 	.short	(.L_5 - .L_4)
	.align		4
.L_4:
        /*001c*/ 	.word	index@(_Z9matrixMulPKiS0_Pi)
        /*0020*/ 	.word	0x00000000
.L_5:


//--------------------- .nv.compat                --------------------------
	.section	.nv.compat,"",@"SHT_CUDA_COMPAT_INFO"
	.align	4
        /*0000*/ 	.byte	0x02, 0x09, 0x00, 0x00, 0x02, 0x02, 0x01, 0x00, 0x02, 0x05, 0x05, 0x00, 0x03, 0x07, 0x01, 0x01
        /*0010*/ 	.byte	0x02, 0x03, 0x00, 0x00, 0x02, 0x06, 0x01, 0x00, 0x04, 0x0b, 0x08, 0x00, 0x09, 0x00, 0x00, 0x00
        /*0020*/ 	.byte	0x00, 0x00, 0x00, 0x00


//--------------------- .nv.info._Z9matrixMulPKiS0_Pi --------------------------
	.section	.nv.info._Z9matrixMulPKiS0_Pi,"",@"SHT_CUDA_INFO"
	.sectionflags	@""
	.align	4


	//----- nvinfo : EIATTR_CUDA_API_VERSION
	.align		4
        /*0000*/ 	.byte	0x04, 0x37
        /*0002*/ 	.short	(.L_7 - .L_6)
.L_6:
        /*0004*/ 	.word	0x00000082


	//----- nvinfo : EIATTR_KPARAM_INFO
	.align		4
.L_7:
        /*0008*/ 	.byte	0x04, 0x17
        /*000a*/ 	.short	(.L_9 - .L_8)
.L_8:
        /*000c*/ 	.word	0x00000000
        /*0010*/ 	.short	0x0002
        /*0012*/ 	.short	0x0010
        /*0014*/ 	.byte	0x00, 0xf5, 0x21, 0x00


	//----- nvinfo : EIATTR_KPARAM_INFO
	.align		4
.L_9:
        /*0018*/ 	.byte	0x04, 0x17
        /*001a*/ 	.short	(.L_11 - .L_10)
.L_10:
        /*001c*/ 	.word	0x00000000
        /*0020*/ 	.short	0x0001
        /*0022*/ 	.short	0x0008
        /*0024*/ 	.byte	0x00, 0xf5, 0x21, 0x00


	//----- nvinfo : EIATTR_KPARAM_INFO
	.align		4
.L_11:
        /*0028*/ 	.byte	0x04, 0x17
        /*002a*/ 	.short	(.L_13 - .L_12)
.L_12:
        /*002c*/ 	.word	0x00000000
        /*0030*/ 	.short	0x0000
        /*0032*/ 	.short	0x0000
        /*0034*/ 	.byte	0x00, 0xf5, 0x21, 0x00


	//----- nvinfo : EIATTR_SPARSE_MMA_MASK
	.align		4
.L_13:
        /*0038*/ 	.byte	0x03, 0x50
        /*003a*/ 	.short	0x0000


	//----- nvinfo : EIATTR_MAXREG_COUNT
	.align		4
        /*003c*/ 	.byte	0x03, 0x1b
        /*003e*/ 	.short	0x00ff


	//----- nvinfo : EIATTR_NUM_BARRIERS
	.align		4
        /*0040*/ 	.byte	0x02, 0x4c
        /*0042*/ 	.byte	0x01
	.zero		1


	//----- nvinfo : EIATTR_MERCURY_ISA_VERSION
	.align		4
        /*0044*/ 	.byte	0x03, 0x5f
        /*0046*/ 	.short	0x0101


	//----- nvinfo : EIATTR_VRC_CTA_INIT_COUNT
	.align		4
        /*0048*/ 	.byte	0x02, 0x4a
	.zero		1
	.zero		1


	//----- nvinfo : EIATTR_EXIT_INSTR_OFFSETS
	.align		4
        /*004c*/ 	.byte	0x04, 0x1c
        /*004e*/ 	.short	(.L_15 - .L_14)


	//   ....[0]....
.L_14:
        /*0050*/ 	.word	0x000009f0


	//----- nvinfo : EIATTR_CBANK_PARAM_SIZE
	.align		4
.L_15:
        /*0054*/ 	.byte	0x03, 0x19
        /*0056*/ 	.short	0x0018


	//----- nvinfo : EIATTR_PARAM_CBANK
	.align		4
        /*0058*/ 	.byte	0x04, 0x0a
        /*005a*/ 	.short	(.L_17 - .L_16)
	.align		4
.L_16:
        /*005c*/ 	.word	index@(.nv.constant0._Z9matrixMulPKiS0_Pi)
        /*0060*/ 	.short	0x0380
        /*0062*/ 	.short	0x0018


	//----- nvinfo : EIATTR_SW_WAR
	.align		4
.L_17:
        /*0064*/ 	.byte	0x04, 0x36
        /*0066*/ 	.short	(.L_19 - .L_18)
.L_18:
        /*0068*/ 	.word	0x00000008
.L_19:


//--------------------- .nv.callgraph             --------------------------
	.section	.nv.callgraph,"",@"SHT_CUDA_CALLGRAPH"
	.align	4
	.sectionentsize	8
	.align		4
        /*0000*/ 	.word	0x00000000
	.align		4
        /*0004*/ 	.word	0xffffffff
	.align		4
        /*0008*/ 	.word	0x00000000
	.align		4
        /*000c*/ 	.word	0xfffffffe
	.align		4
        /*0010*/ 	.word	0x00000000
	.align		4
        /*0014*/ 	.word	0xfffffffd
	.align		4
        /*0018*/ 	.word	0x00000000
	.align		4
        /*001c*/ 	.word	0xfffffffc


//--------------------- .text._Z9matrixMulPKiS0_Pi --------------------------
	.section	.text._Z9matrixMulPKiS0_Pi,"ax",@progbits
	.align	128
        .global         _Z9matrixMulPKiS0_Pi
        .type           _Z9matrixMulPKiS0_Pi,@function
        .size           _Z9matrixMulPKiS0_Pi,(.L_x_7 - _Z9matrixMulPKiS0_Pi)
        .other          _Z9matrixMulPKiS0_Pi,@"STO_CUDA_ENTRY STV_DEFAULT"
_Z9matrixMulPKiS0_Pi:
.text._Z9matrixMulPKiS0_Pi:
[----:B------:R-:W-:Y:S01]  /*0000*/  LDC R1, c[0x0][0x37c] ;  /* 0x0000df00ff017b82 */ /* 0x000fe20000000800 */
[----:B------:R-:W0:Y:S07]  /*0010*/  S2R R0, SR_TID.Y ;  /* 0x0000000000007919 */ /* 0x000e2e0000002200 */
[----:B------:R-:W1:Y:S01]  /*0020*/  LDC R9, c[0x0][0x364] ;  /* 0x0000d900ff097b82 */ /* 0x000e620000000800 */
[----:B------:R-:W-:Y:S01]  /*0030*/  UMOV UR4, 0x400 ;  /* 0x0000040000047882 */ /* 0x000fe20000000000 */
[----:B------:R-:W-:Y:S01]  /*0040*/  HFMA2 R8, -RZ, RZ, 0, 0 ;  /* 0x00000000ff087431 */ /* 0x000fe200000001ff */
[----:B------:R-:W2:Y:S01]  /*0050*/  S2R R6, SR_TID.X ;  /* 0x0000000000067919 */ /* 0x000ea20000002100 */
[----:B------:R-:W-:Y:S01]  /*0060*/  UIADD3 UR5, UPT, UPT, UR4, 0x20, URZ ;  /* 0x0000002004057890 */ /* 0x000fe2000fffe0ff */
[----:B------:R-:W-:Y:S01]  /*0070*/  IMAD.MOV.U32 R18, RZ, RZ, RZ ;  /* 0x000000ffff127224 */ /* 0x000fe200078e00ff */
[----:B------:R-:W3:Y:S02]  /*0080*/  LDCU.64 UR8, c[0x0][0x358] ;  /* 0x00006b00ff0877ac */ /* 0x000ee40008000a00 */
[----:B------:R-:W4:Y:S08]  /*0090*/  S2UR UR6, SR_CgaCtaId ;  /* 0x00000000000679c3 */ /* 0x000f300000008800 */
[----:B------:R-:W0:Y:S08]  /*00a0*/  LDC R7, c[0x0][0x360] ;  /* 0x0000d800ff077b82 */ /* 0x000e300000000800 */
[----:B------:R-:W1:Y:S08]  /*00b0*/  S2UR UR7, SR_CTAID.Y ;  /* 0x00000000000779c3 */ /* 0x000e700000002600 */
[----:B------:R-:W5:Y:S01]  /*00c0*/  S2UR UR10, SR_CTAID.X ;  /* 0x00000000000a79c3 */ /* 0x000f620000002500 */
[----:B----4-:R-:W-:-:S02]  /*00d0*/  ULEA UR4, UR6, UR4, 0x18 ;  /* 0x0000000406047291 */ /* 0x010fc4000f8ec0ff */
[----:B------:R-:W-:Y:S01]  /*00e0*/  ULEA UR5, UR6, UR5, 0x18 ;  /* 0x0000000506057291 */ /* 0x000fe2000f8ec0ff */
[----:B0-----:R-:W-:Y:S01]  /*00f0*/  IMAD R11, R0, R7, RZ ;  /* 0x00000007000b7224 */ /* 0x001fe200078e02ff */
[C---:B------:R-:W-:Y:S02]  /*0100*/  LOP3.LUT R13, R7.reuse, 0xfffffff8, RZ, 0xc0, !PT ;  /* 0xfffffff8070d7812 */ /* 0x040fe400078ec0ff */
[----:B------:R-:W-:Y:S01]  /*0110*/  LOP3.LUT R19, R7, 0x7, RZ, 0xc0, !PT ;  /* 0x0000000707137812 */ /* 0x000fe200078ec0ff */
[C---:B--2---:R-:W-:Y:S01]  /*0120*/  IMAD.IADD R16, R11.reuse, 0x1, R6 ;  /* 0x000000010b107824 */ /* 0x044fe200078e0206 */
[----:B------:R-:W-:Y:S02]  /*0130*/  LEA R17, R11, UR4, 0x2 ;  /* 0x000000040b117c11 */ /* 0x000fe4000f8e10ff */
[----:B------:R-:W-:Y:S01]  /*0140*/  LOP3.LUT R20, R7, 0x3, RZ, 0xc0, !PT ;  /* 0x0000000307147812 */ /* 0x000fe200078ec0ff */
[----:B-1----:R-:W-:Y:S01]  /*0150*/  IMAD R9, R9, UR7, R0 ;  /* 0x0000000709097c24 */ /* 0x002fe2000f8e0200 */
[----:B------:R-:W-:Y:S01]  /*0160*/  LEA R15, R16, UR4, 0x2 ;  /* 0x00000004100f7c11 */ /* 0x000fe2000f8e10ff */
[----:B------:R-:W-:Y:S01]  /*0170*/  VIADD R17, R17, 0x10 ;  /* 0x0000001011117836 */ /* 0x000fe20000000000 */
[----:B------:R-:W-:-:S02]  /*0180*/  LOP3.LUT R12, R7, 0x7f8, RZ, 0xc0, !PT ;  /* 0x000007f8070c7812 */ /* 0x000fc400078ec0ff */
[----:B------:R-:W-:Y:S02]  /*0190*/  LEA R9, R9, R6, 0x3 ;  /* 0x0000000609097211 */ /* 0x000fe400078e18ff */
[----:B------:R-:W-:Y:S01]  /*01a0*/  IADD3 R13, PT, PT, -R13, RZ, RZ ;  /* 0x000000ff0d0d7210 */ /* 0x000fe20007ffe1ff */
[----:B-----5:R-:W-:Y:S01]  /*01b0*/  IMAD R10, R7, UR10, RZ ;  /* 0x0000000a070a7c24 */ /* 0x020fe2000f8e02ff */
[----:B------:R-:W-:Y:S02]  /*01c0*/  LEA R14, R6, UR5, 0x2 ;  /* 0x00000005060e7c11 */ /* 0x000fe4000f8e10ff */
[----:B---3--:R-:W-:-:S07]  /*01d0*/  LEA R16, R16, UR5, 0x2 ;  /* 0x0000000510107c11 */ /* 0x008fce000f8e10ff */
.L_x_5:
[----:B0-----:R-:W0:Y:S01]  /*01e0*/  LDC.64 R4, c[0x0][0x380] ;  /* 0x0000e000ff047b82 */ /* 0x001e220000000a00 */
[-C--:B------:R-:W-:Y:S01]  /*01f0*/  IADD3 R22, PT, PT, R0, R8.reuse, RZ ;  /* 0x0000000800167210 */ /* 0x080fe20007ffe0ff */
[----:B------:R-:W-:Y:S01]  /*0200*/  IMAD.IADD R23, R10, 0x1, R6 ;  /* 0x000000010a177824 */ /* 0x000fe200078e0206 */
[----:B------:R-:W-:-:S03]  /*0210*/  IADD3 R21, PT, PT, R9, R8, RZ ;  /* 0x0000000809157210 */ /* 0x000fc60007ffe0ff */
[----:B------:R-:W-:Y:S02]  /*0220*/  IMAD R23, R22, 0x8, R23 ;  /* 0x0000000816177824 */ /* 0x000fe400078e0217 */
[----:B------:R-:W1:Y:S01]  /*0230*/  LDC.64 R2, c[0x0][0x388] ;  /* 0x0000e200ff027b82 */ /* 0x000e620000000a00 */
[----:B0-----:R-:W-:-:S06]  /*0240*/  IMAD.WIDE.U32 R4, R21, 0x4, R4 ;  /* 0x0000000415047825 */ /* 0x001fcc00078e0004 */
[----:B------:R-:W2:Y:S01]  /*0250*/  LDG.E R4, desc[UR8][R4.64] ;  /* 0x0000000804047981 */ /* 0x000ea2000c1e1900 */
[----:B-1----:R-:W-:-:S06]  /*0260*/  IMAD.WIDE.U32 R2, R23, 0x4, R2 ;  /* 0x0000000417027825 */ /* 0x002fcc00078e0002 */
[----:B------:R-:W3:Y:S01]  /*0270*/  LDG.E R3, desc[UR8][R2.64] ;  /* 0x0000000802037981 */ /* 0x000ee2000c1e1900 */
[C---:B------:R-:W-:Y:S02]  /*0280*/  ISETP.GE.U32.AND P1, PT, R7.reuse, 0x8, PT ;  /* 0x000000080700780c */ /* 0x040fe40003f26070 */
[----:B------:R-:W-:Y:S01]  /*0290*/  IADD3 R8, PT, PT, R7, R8, RZ ;  /* 0x0000000807087210 */ /* 0x000fe20007ffe0ff */
[----:B------:R-:W-:-:S03]  /*02a0*/  IMAD.MOV.U32 R22, RZ, RZ, RZ ;  /* 0x000000ffff167224 */ /* 0x000fc600078e00ff */
[----:B------:R-:W-:Y:S01]  /*02b0*/  ISETP.GE.U32.AND P0, PT, R8, 0x8, PT ;  /* 0x000000080800780c */ /* 0x000fe20003f06070 */
[----:B--2---:R0:W-:Y:S04]  /*02c0*/  STS [R15], R4 ;  /* 0x000000040f007388 */ /* 0x0041e80000000800 */
[----:B---3--:R0:W-:Y:S01]  /*02d0*/  STS [R16], R3 ;  /* 0x0000000310007388 */ /* 0x0081e20000000800 */
[----:B------:R-:W-:Y:S06]  /*02e0*/  BAR.SYNC.DEFER_BLOCKING 0x0 ;  /* 0x0000000000007b1d */ /* 0x000fec0000010000 */
[----:B------:R-:W-:Y:S05]  /*02f0*/  @!P1 BRA `(.L_x_0) ;  /* 0x0000000000a09947 */ /* 0x000fea0003800000 */
[----:B------:R-:W-:Y:S01]  /*0300*/  MOV R2, R17 ;  /* 0x0000001100027202 */ /* 0x000fe20000000f00 */
[----:B0-----:R-:W-:Y:S01]  /*0310*/  IMAD.MOV.U32 R4, RZ, RZ, R14 ;  /* 0x000000ffff047224 */ /* 0x001fe200078e000e */
[----:B------:R-:W-:-:S07]  /*0320*/  MOV R3, R13 ;  /* 0x0000000d00037202 */ /* 0x000fce0000000f00 */
.L_x_1:
[----:B------:R-:W-:Y:S01]  /*0330*/  LDS R5, [R2+-0x10] ;  /* 0xfffff00002057984 */ /* 0x000fe20000000800 */
[----:B------:R-:W-:Y:S01]  /*0340*/  IMAD R24, R7, 0x4, R4 ;  /* 0x0000000407187824 */ /* 0x000fe200078e0204 */
[----:B------:R-:W-:Y:S02]  /*0350*/  IADD3 R3, PT, PT, R3, 0x8, RZ ;  /* 0x0000000803037810 */ /* 0x000fe40007ffe0ff */
[----:B------:R0:W1:Y:S02]  /*0360*/  LDS R21, [R4] ;  /* 0x0000000004157984 */ /* 0x0000640000000800 */
[----:B------:R-:W-:Y:S02]  /*0370*/  LEA R26, R7, R24, 0x2 ;  /* 0x00000018071a7211 */ /* 0x000fe400078e10ff */
[----:B------:R-:W-:Y:S01]  /*0380*/  LDS R22, [R2+-0xc] ;  /* 0xfffff40002167984 */ /* 0x000fe20000000800 */
[----:B------:R-:W-:Y:S02]  /*0390*/  ISETP.NE.AND P1, PT, R3, RZ, PT ;  /* 0x000000ff0300720c */ /* 0x000fe40003f25270 */
[C---:B------:R-:W-:Y:S01]  /*03a0*/  IMAD R25, R7.reuse, 0x4, R26 ;  /* 0x0000000407197824 */ /* 0x040fe200078e021a */
[----:B------:R2:W3:Y:S01]  /*03b0*/  LDS R23, [R24] ;  /* 0x0000000018177984 */ /* 0x0004e20000000800 */
[----:B0-----:R-:W-:-:S03]  /*03c0*/  IMAD R4, R7, 0x20, R4 ;  /* 0x0000002007047824 */ /* 0x001fc600078e0204 */
[C---:B------:R-:W-:Y:S01]  /*03d0*/  LEA R29, R7.reuse, R25, 0x2 ;  /* 0x00000019071d7211 */ /* 0x040fe200078e10ff */
[----:B------:R-:W-:Y:S04]  /*03e0*/  LDS R28, [R2+-0x4] ;  /* 0xfffffc00021c7984 */ /* 0x000fe80000000800 */
[----:B------:R-:W-:Y:S01]  /*03f0*/  LDS R27, [R25] ;  /* 0x00000000191b7984 */ /* 0x000fe20000000800 */
[----:B--2---:R-:W-:Y:S02]  /*0400*/  IMAD R24, R7, 0x4, R29 ;  /* 0x0000000407187824 */ /* 0x004fe400078e021d */
[----:B-1----:R-:W-:Y:S02]  /*0410*/  IMAD R21, R5, R21, R18 ;  /* 0x0000001505157224 */ /* 0x002fe400078e0212 */
[----:B------:R-:W-:Y:S04]  /*0420*/  LDS R5, [R2+-0x8] ;  /* 0xfffff80002057984 */ /* 0x000fe80000000800 */
[----:B------:R0:W1:Y:S01]  /*0430*/  LDS R18, [R26] ;  /* 0x000000001a127984 */ /* 0x0000620000000800 */
[----:B---3--:R-:W-:-:S03]  /*0440*/  IMAD R23, R22, R23, R21 ;  /* 0x0000001716177224 */ /* 0x008fc600078e0215 */
[----:B------:R-:W-:Y:S04]  /*0450*/  LDS R21, [R2] ;  /* 0x0000000002157984 */ /* 0x000fe80000000800 */
[----:B------:R-:W2:Y:S01]  /*0460*/  LDS R22, [R29] ;  /* 0x000000001d167984 */ /* 0x000ea20000000800 */
[----:B0-----:R-:W-:Y:S01]  /*0470*/  LEA R26, R7, R24, 0x2 ;  /* 0x00000018071a7211 */ /* 0x001fe200078e10ff */
[----:B-1----:R-:W-:Y:S02]  /*0480*/  IMAD R5, R5, R18, R23 ;  /* 0x0000001205057224 */ /* 0x002fe400078e0217 */
[----:B------:R-:W-:Y:S02]  /*0490*/  LDS R18, [R2+0x4] ;  /* 0x0000040002127984 */ /* 0x000fe40000000800 */
[----:B------:R-:W-:-:S02]  /*04a0*/  IMAD R23, R7, 0x4, R26 ;  /* 0x0000000407177824 */ /* 0x000fc400078e021a */
[----:B------:R-:W-:Y:S01]  /*04b0*/  IMAD R27, R28, R27, R5 ;  /* 0x0000001b1c1b7224 */ /* 0x000fe200078e0205 */
[----:B------:R-:W-:Y:S03]  /*04c0*/  LDS R26, [R26] ;  /* 0x000000001a1a7984 */ /* 0x000fe60000000800 */
[----:B--2---:R-:W-:Y:S01]  /*04d0*/  IMAD R21, R21, R22, R27 ;  /* 0x0000001615157224 */ /* 0x004fe200078e021b */
[----:B------:R-:W0:Y:S04]  /*04e0*/  LDS R5, [R24] ;  /* 0x0000000018057984 */ /* 0x000e280000000800 */
[----:B------:R-:W1:Y:S04]  /*04f0*/  LDS R22, [R2+0x8] ;  /* 0x0000080002167984 */ /* 0x000e680000000800 */
[----:B------:R-:W-:Y:S04]  /*0500*/  LDS R23, [R23] ;  /* 0x0000000017177984 */ /* 0x000fe80000000800 */
[----:B------:R2:W3:Y:S02]  /*0510*/  LDS R28, [R2+0xc] ;  /* 0x00000c00021c7984 */ /* 0x0004e40000000800 */
[----:B--2---:R-:W-:Y:S01]  /*0520*/  IADD3 R2, PT, PT, R2, 0x20, RZ ;  /* 0x0000002002027810 */ /* 0x004fe20007ffe0ff */
[----:B0-----:R-:W-:-:S04]  /*0530*/  IMAD R5, R18, R5, R21 ;  /* 0x0000000512057224 */ /* 0x001fc800078e0215 */
[----:B-1----:R-:W-:-:S04]  /*0540*/  IMAD R5, R22, R26, R5 ;  /* 0x0000001a16057224 */ /* 0x002fc800078e0205 */
[----:B---3--:R-:W-:Y:S01]  /*0550*/  IMAD R18, R28, R23, R5 ;  /* 0x000000171c127224 */ /* 0x008fe200078e0205 */
[----:B------:R-:W-:Y:S06]  /*0560*/  @P1 BRA `(.L_x_1) ;  /* 0xfffffffc00701947 */ /* 0x000fec000383ffff */
[----:B------:R-:W-:-:S07]  /*0570*/  IMAD.MOV.U32 R22, RZ, RZ, R12 ;  /* 0x000000ffff167224 */ /* 0x000fce00078e000c */
.L_x_0:
[----:B------:R-:W-:-:S13]  /*0580*/  ISETP.NE.AND P1, PT, R19, RZ, PT ;  /* 0x000000ff1300720c */ /* 0x000fda0003f25270 */
[----:B------:R-:W-:Y:S05]  /*0590*/  @!P1 BRA `(.L_x_2) ;  /* 0x0000000000fc9947 */ /* 0x000fea0003800000 */
[----:B------:R-:W-:Y:S02]  /*05a0*/  IADD3 R2, PT, PT, R19, -0x1, RZ ;  /* 0xffffffff13027810 */ /* 0x000fe40007ffe0ff */
[----:B------:R-:W-:Y:S02]  /*05b0*/  ISETP.NE.AND P2, PT, R20, RZ, PT ;  /* 0x000000ff1400720c */ /* 0x000fe40003f45270 */
[----:B------:R-:W-:-:S13]  /*05c0*/  ISETP.GE.U32.AND P1, PT, R2, 0x3, PT ;  /* 0x000000030200780c */ /* 0x000fda0003f26070 */
[----:B------:R-:W-:Y:S05]  /*05d0*/  @!P1 BRA `(.L_x_3) ;  /* 0x0000000000649947 */ /* 0x000fea0003800000 */
[----:B------:R-:W1:Y:S01]  /*05e0*/  S2UR UR5, SR_CgaCtaId ;  /* 0x00000000000579c3 */ /* 0x000e620000008800 */
[----:B------:R-:W-:Y:S01]  /*05f0*/  UMOV UR4, 0x400 ;  /* 0x0000040000047882 */ /* 0x000fe20000000000 */
[C---:B0-----:R-:W-:Y:S01]  /*0600*/  IMAD R3, R22.reuse, R7, R6 ;  /* 0x0000000716037224 */ /* 0x041fe200078e0206 */
[----:B------:R-:W-:Y:S01]  /*0610*/  UIADD3 UR6, UPT, UPT, UR4, 0x20, URZ ;  /* 0x0000002004067890 */ /* 0x000fe2000fffe0ff */
[----:B------:R-:W-:Y:S02]  /*0620*/  IMAD.IADD R2, R11, 0x1, R22 ;  /* 0x000000010b027824 */ /* 0x000fe400078e0216 */
[----:B------:R-:W-:Y:S01]  /*0630*/  VIADD R22, R22, 0x4 ;  /* 0x0000000416167836 */ /* 0x000fe20000000000 */
[----:B-1----:R-:W-:Y:S02]  /*0640*/  ULEA UR6, UR5, UR6, 0x18 ;  /* 0x0000000605067291 */ /* 0x002fe4000f8ec0ff */
[----:B------:R-:W-:-:S04]  /*0650*/  ULEA UR4, UR5, UR4, 0x18 ;  /* 0x0000000405047291 */ /* 0x000fc8000f8ec0ff */
[----:B------:R-:W-:Y:S02]  /*0660*/  LEA R24, R3, UR6, 0x2 ;  /* 0x0000000603187c11 */ /* 0x000fe4000f8e10ff */
[----:B------:R-:W-:Y:S02]  /*0670*/  LEA R4, R2, UR4, 0x2 ;  /* 0x0000000402047c11 */ /* 0x000fe4000f8e10ff */
[C---:B------:R-:W-:Y:S02]  /*0680*/  LEA R26, R7.reuse, R24, 0x2 ;  /* 0x00000018071a7211 */ /* 0x040fe400078e10ff */
[----:B------:R-:W-:Y:S03]  /*0690*/  LDS R24, [R24] ;  /* 0x0000000018187984 */ /* 0x000fe60000000800 */
[C---:B------:R-:W-:Y:S01]  /*06a0*/  IMAD R28, R7.reuse, 0x4, R26 ;  /* 0x00000004071c7824 */ /* 0x040fe200078e021a */
[----:B------:R-:W0:Y:S04]  /*06b0*/  LDS R5, [R4] ;  /* 0x0000000004057984 */ /* 0x000e280000000800 */
[----:B------:R-:W-:Y:S01]  /*06c0*/  LDS R3, [R4+0x4] ;  /* 0x0000040004037984 */ /* 0x000fe20000000800 */
[----:B------:R-:W-:-:S03]  /*06d0*/  LEA R25, R7, R28, 0x2 ;  /* 0x0000001c07197211 */ /* 0x000fc600078e10ff */
[----:B------:R-:W1:Y:S04]  /*06e0*/  LDS R26, [R26] ;  /* 0x000000001a1a7984 */ /* 0x000e680000000800 */
[----:B------:R-:W-:Y:S04]  /*06f0*/  LDS R2, [R28] ;  /* 0x000000001c027984 */ /* 0x000fe80000000800 */
[----:B------:R-:W2:Y:S04]  /*0700*/  LDS R21, [R4+0x8] ;  /* 0x0000080004157984 */ /* 0x000ea80000000800 */
[----:B------:R-:W-:Y:S04]  /*0710*/  LDS R23, [R4+0xc] ;  /* 0x00000c0004177984 */ /* 0x000fe80000000800 */
[----:B------:R-:W3:Y:S01]  /*0720*/  LDS R25, [R25] ;  /* 0x0000000019197984 */ /* 0x000ee20000000800 */
[----:B0-----:R-:W-:-:S04]  /*0730*/  IMAD R18, R5, R24, R18 ;  /* 0x0000001805127224 */ /* 0x001fc800078e0212 */
[----:B-1----:R-:W-:-:S04]  /*0740*/  IMAD R3, R3, R26, R18 ;  /* 0x0000001a03037224 */ /* 0x002fc800078e0212 */
[----:B--2---:R-:W-:-:S04]  /*0750*/  IMAD R2, R21, R2, R3 ;  /* 0x0000000215027224 */ /* 0x004fc800078e0203 */
[----:B---3--:R-:W-:-:S07]  /*0760*/  IMAD R18, R23, R25, R2 ;  /* 0x0000001917127224 */ /* 0x008fce00078e0202 */
.L_x_3:
[----:B------:R-:W-:Y:S05]  /*0770*/  @!P2 BRA `(.L_x_2) ;  /* 0x000000000084a947 */ /* 0x000fea0003800000 */
[----:B------:R-:W-:Y:S02]  /*0780*/  ISETP.NE.AND P1, PT, R20, 0x1, PT ;  /* 0x000000011400780c */ /* 0x000fe40003f25270 */
[----:B------:R-:W-:-:S11]  /*0790*/  LOP3.LUT P2, RZ, R7, 0x1, RZ, 0xc0, !PT ;  /* 0x0000000107ff7812 */ /* 0x000fd6000784c0ff */
[----:B------:R-:W-:Y:S05]  /*07a0*/  @!P1 BRA `(.L_x_4) ;  /* 0x0000000000449947 */ /* 0x000fea0003800000 */
[----:B------:R-:W1:Y:S01]  /*07b0*/  S2UR UR5, SR_CgaCtaId ;  /* 0x00000000000579c3 */ /* 0x000e620000008800 */
[----:B------:R-:W-:Y:S01]  /*07c0*/  UMOV UR4, 0x400 ;  /* 0x0000040000047882 */ /* 0x000fe20000000000 */
[C---:B0-----:R-:W-:Y:S01]  /*07d0*/  IMAD R3, R22.reuse, R7, R6 ;  /* 0x0000000716037224 */ /* 0x041fe200078e0206 */
[----:B------:R-:W-:Y:S01]  /*07e0*/  UIADD3 UR6, UPT, UPT, UR4, 0x20, URZ ;  /* 0x0000002004067890 */ /* 0x000fe2000fffe0ff */
[----:B------:R-:W-:Y:S01]  /*07f0*/  IADD3 R2, PT, PT, R11, R22, RZ ;  /* 0x000000160b027210 */ /* 0x000fe20007ffe0ff */
[----:B------:R-:W-:Y:S02]  /*0800*/  VIADD R22, R22, 0x2 ;  /* 0x0000000216167836 */ /* 0x000fe40000000000 */
[----:B-1----:R-:W-:Y:S02]  /*0810*/  ULEA UR6, UR5, UR6, 0x18 ;  /* 0x0000000605067291 */ /* 0x002fe4000f8ec0ff */
[----:B------:R-:W-:-:S04]  /*0820*/  ULEA UR4, UR5, UR4, 0x18 ;  /* 0x0000000405047291 */ /* 0x000fc8000f8ec0ff */
[----:B------:R-:W-:Y:S02]  /*0830*/  LEA R4, R3, UR6, 0x2 ;  /* 0x0000000603047c11 */ /* 0x000fe4000f8e10ff */
[----:B------:R-:W-:Y:S02]  /*0840*/  LEA R2, R2, UR4, 0x2 ;  /* 0x0000000402027c11 */ /* 0x000fe4000f8e10ff */
[----:B------:R-:W-:Y:S02]  /*0850*/  LEA R5, R7, R4, 0x2 ;  /* 0x0000000407057211 */ /* 0x000fe400078e10ff */
[----:B------:R-:W-:Y:S04]  /*0860*/  LDS R4, [R4] ;  /* 0x0000000004047984 */ /* 0x000fe80000000800 */
[----:B------:R-:W0:Y:S04]  /*0870*/  LDS R3, [R2] ;  /* 0x0000000002037984 */ /* 0x000e280000000800 */
[----:B------:R-:W-:Y:S04]  /*0880*/  LDS R24, [R2+0x4] ;  /* 0x0000040002187984 */ /* 0x000fe80000000800 */
[----:B------:R-:W1:Y:S01]  /*0890*/  LDS R5, [R5] ;  /* 0x0000000005057984 */ /* 0x000e620000000800 */
[----:B0-----:R-:W-:-:S04]  /*08a0*/  IMAD R3, R3, R4, R18 ;  /* 0x0000000403037224 */ /* 0x001fc800078e0212 */
[----:B-1----:R-:W-:-:S07]  /*08b0*/  IMAD R18, R24, R5, R3 ;  /* 0x0000000518127224 */ /* 0x002fce00078e0203 */
.L_x_4:
[----:B------:R-:W-:Y:S05]  /*08c0*/  @!P2 BRA `(.L_x_2) ;  /* 0x000000000030a947 */ /* 0x000fea0003800000 */
[----:B------:R-:W1:Y:S01]  /*08d0*/  S2UR UR5, SR_CgaCtaId ;  /* 0x00000000000579c3 */ /* 0x000e620000008800 */
[----:B------:R-:W-:Y:S01]  /*08e0*/  UMOV UR4, 0x400 ;  /* 0x0000040000047882 */ /* 0x000fe20000000000 */
[-C--:B0-----:R-:W-:Y:S01]  /*08f0*/  IMAD R3, R7, R22.reuse, R6 ;  /* 0x0000001607037224 */ /* 0x081fe200078e0206 */
[----:B------:R-:W-:Y:S01]  /*0900*/  UIADD3 UR6, UPT, UPT, UR4, 0x20, URZ ;  /* 0x0000002004067890 */ /* 0x000fe2000fffe0ff */
[----:B------:R-:W-:-:S03]  /*0910*/  IADD3 R2, PT, PT, R11, R22, RZ ;  /* 0x000000160b027210 */ /* 0x000fc60007ffe0ff */
[----:B-1----:R-:W-:Y:S02]  /*0920*/  ULEA UR6, UR5, UR6, 0x18 ;  /* 0x0000000605067291 */ /* 0x002fe4000f8ec0ff */
[----:B------:R-:W-:-:S04]  /*0930*/  ULEA UR4, UR5, UR4, 0x18 ;  /* 0x0000000405047291 */ /* 0x000fc8000f8ec0ff */
[----:B------:R-:W-:Y:S02]  /*0940*/  LEA R4, R3, UR6, 0x2 ;  /* 0x0000000603047c11 */ /* 0x000fe4000f8e10ff */
[----:B------:R-:W-:-:S04]  /*0950*/  LEA R2, R2, UR4, 0x2 ;  /* 0x0000000402027c11 */ /* 0x000fc8000f8e10ff */
[----:B------:R-:W-:Y:S04]  /*0960*/  LDS R4, [R4] ;  /* 0x0000000004047984 */ /* 0x000fe80000000800 */
[----:B------:R-:W0:Y:S02]  /*0970*/  LDS R3, [R2] ;  /* 0x0000000002037984 */ /* 0x000e240000000800 */
[----:B0-----:R-:W-:-:S07]  /*0980*/  IMAD R18, R3, R4, R18 ;  /* 0x0000000403127224 */ /* 0x001fce00078e0212 */
.L_x_2:
[----:B------:R-:W-:Y:S06]  /*0990*/  BAR.SYNC.DEFER_BLOCKING 0x0 ;  /* 0x0000000000007b1d */ /* 0x000fec0000010000 */
[----:B------:R-:W-:Y:S05]  /*09a0*/  @!P0 BRA `(.L_x_5) ;  /* 0xfffffff8000c8947 */ /* 0x000fea000383ffff */
[----:B0-----:R-:W0:Y:S01]  /*09b0*/  LDC.64 R2, c[0x0][0x390] ;  /* 0x0000e400ff027b82 */ /* 0x001e220000000a00 */
[----:B------:R-:W-:-:S05]  /*09c0*/  IADD3 R9, PT, PT, R10, R9, RZ ;  /* 0x000000090a097210 */ /* 0x000fca0007ffe0ff */
[----:B0-----:R-:W-:-:S05]  /*09d0*/  IMAD.WIDE R2, R9, 0x4, R2 ;  /* 0x0000000409027825 */ /* 0x001fca00078e0202 */
[----:B------:R-:W-:Y:S01]  /*09e0*/  STG.E desc[UR8][R2.64], R18 ;  /* 0x0000001202007986 */ /* 0x000fe2000c101908 */
[----:B------:R-:W-:Y:S05]  /*09f0*/  EXIT ;  /* 0x000000000000794d */ /* 0x000fea0003800000 */
.L_x_6:
[----:B------:R-:W-:-:S00]  /*0a00*/  BRA `(.L_x_6) ;  /* 0xfffffffc00fc7947 */ /* 0x000fc0000383ffff */
[----:B------:R-:W-:-:S00]  /*0a10*/  NOP ;  /* 0x0000000000007918 */ /* 0x000fc00000000000 */
        /* <DEDUP_REMOVED lines=14> */
.L_x_7:


//--------------------- .nv.shared._Z9matrixMulPKiS0_Pi --------------------------
	.section	.nv.shared._Z9matrixMulPKiS0_Pi,"aw",@nobits
	.sectionflags	@""
	.align	4
.nv.shared._Z9matrixMulPKiS0_Pi:
	.zero		1088


//--------------------- .nv.shared.reserved.0     --------------------------
	.section	.nv.shared.reserved.0,"aw",@nobits
	.weak		__nv_reservedSMEM_offset_0_alias
	.size		__nv_reservedSMEM_offset_0_alias, 0, 64
	.other		__nv_reservedSMEM_offset_0_alias,@"STO_CUDA_RESERVED_SHARED STV_DEFAULT"
__nv_reservedSMEM_offset_0_alias:
	.zero		0
	.zero		64


//--------------------- .nv.constant0._Z9matrixMulPKiS0_Pi --------------------------
	.section	.nv.constant0._Z9matrixMulPKiS0_Pi,"a",@progbits
	.sectionflags	@""
	.align	4
.nv.constant0._Z9matrixMulPKiS0_Pi:
	.zero		920


//--------------------- SYMBOLS --------------------------

	.type		.nv.reservedSmem.offset0,@object
	.size		.nv.reservedSmem.offset0,0x4
	.type		.nv.reservedSmem.cap,@object
	.size		.nv.reservedSmem.cap,0x4
